//
// Generated by NVIDIA NVVM Compiler
//
// Compiler Build ID: CL-36424714
// Cuda compilation tools, release 13.0, V13.0.88
// Based on NVVM 20.0.0
//

.version 9.0
.target sm_100
.address_size 64

	// .globl	_Z13compute_ranksPfPii

.visible .entry _Z13compute_ranksPfPii(
	.param .u64 .ptr .align 1 _Z13compute_ranksPfPii_param_0,
	.param .u64 .ptr .align 1 _Z13compute_ranksPfPii_param_1,
	.param .u32 _Z13compute_ranksPfPii_param_2
)
{
	.reg .pred 	%p<40>;
	.reg .b32 	%r<108>;
	.reg .b32 	%f<31>;
	.reg .b64 	%rd<22>;

	ld.param.u64 	%rd9, [_Z13compute_ranksPfPii_param_0];
	ld.param.u64 	%rd8, [_Z13compute_ranksPfPii_param_1];
	ld.param.u32 	%r30, [_Z13compute_ranksPfPii_param_2];
	cvta.to.global.u64 	%rd1, %rd9;
	mov.u32 	%r31, %tid.x;
	mov.u32 	%r32, %ctaid.x;
	mov.u32 	%r33, %ntid.x;
	mad.lo.s32 	%r1, %r32, %r33, %r31;
	setp.ge.s32 	%p1, %r1, %r30;
	@%p1 bra 	$L__BB0_15;
	setp.lt.s32 	%p2, %r30, 1;
	mov.b32 	%r107, 0;
	@%p2 bra 	$L__BB0_14;
	mul.wide.s32 	%rd10, %r1, 4;
	add.s64 	%rd11, %rd1, %rd10;
	ld.global.f32 	%f1, [%rd11];
	and.b32  	%r2, %r30, 15;
	setp.lt.u32 	%p3, %r30, 16;
	mov.b32 	%r100, 0;
	mov.u32 	%r107, %r100;
	@%p3 bra 	$L__BB0_5;
	and.b32  	%r100, %r30, 2147483632;
	neg.s32 	%r94, %r100;
	add.s64 	%rd20, %rd1, 32;
	mov.b32 	%r107, 0;
$L__BB0_4:
	.pragma "nounroll";
	ld.global.f32 	%f2, [%rd20+-32];
	setp.lt.f32 	%p4, %f2, %f1;
	selp.u32 	%r38, 1, 0, %p4;
	add.s32 	%r39, %r107, %r38;
	ld.global.f32 	%f3, [%rd20+-28];
	setp.lt.f32 	%p5, %f3, %f1;
	selp.u32 	%r40, 1, 0, %p5;
	add.s32 	%r41, %r39, %r40;
	ld.global.f32 	%f4, [%rd20+-24];
	setp.lt.f32 	%p6, %f4, %f1;
	selp.u32 	%r42, 1, 0, %p6;
	add.s32 	%r43, %r41, %r42;
	ld.global.f32 	%f5, [%rd20+-20];
	setp.lt.f32 	%p7, %f5, %f1;
	selp.u32 	%r44, 1, 0, %p7;
	add.s32 	%r45, %r43, %r44;
	ld.global.f32 	%f6, [%rd20+-16];
	setp.lt.f32 	%p8, %f6, %f1;
	selp.u32 	%r46, 1, 0, %p8;
	add.s32 	%r47, %r45, %r46;
	ld.global.f32 	%f7, [%rd20+-12];
	setp.lt.f32 	%p9, %f7, %f1;
	selp.u32 	%r48, 1, 0, %p9;
	add.s32 	%r49, %r47, %r48;
	ld.global.f32 	%f8, [%rd20+-8];
	setp.lt.f32 	%p10, %f8, %f1;
	selp.u32 	%r50, 1, 0, %p10;
	add.s32 	%r51, %r49, %r50;
	ld.global.f32 	%f9, [%rd20+-4];
	setp.lt.f32 	%p11, %f9, %f1;
	selp.u32 	%r52, 1, 0, %p11;
	add.s32 	%r53, %r51, %r52;
	ld.global.f32 	%f10, [%rd20];
	setp.lt.f32 	%p12, %f10, %f1;
	selp.u32 	%r54, 1, 0, %p12;
	add.s32 	%r55, %r53, %r54;
	ld.global.f32 	%f11, [%rd20+4];
	setp.lt.f32 	%p13, %f11, %f1;
	selp.u32 	%r56, 1, 0, %p13;
	add.s32 	%r57, %r55, %r56;
	ld.global.f32 	%f12, [%rd20+8];
	setp.lt.f32 	%p14, %f12, %f1;
	selp.u32 	%r58, 1, 0, %p14;
	add.s32 	%r59, %r57, %r58;
	ld.global.f32 	%f13, [%rd20+12];
	setp.lt.f32 	%p15, %f13, %f1;
	selp.u32 	%r60, 1, 0, %p15;
	add.s32 	%r61, %r59, %r60;
	ld.global.f32 	%f14, [%rd20+16];
	setp.lt.f32 	%p16, %f14, %f1;
	selp.u32 	%r62, 1, 0, %p16;
	add.s32 	%r63, %r61, %r62;
	ld.global.f32 	%f15, [%rd20+20];
	setp.lt.f32 	%p17, %f15, %f1;
	selp.u32 	%r64, 1, 0, %p17;
	add.s32 	%r65, %r63, %r64;
	ld.global.f32 	%f16, [%rd20+24];
	setp.lt.f32 	%p18, %f16, %f1;
	selp.u32 	%r66, 1, 0, %p18;
	add.s32 	%r67, %r65, %r66;
	ld.global.f32 	%f17, [%rd20+28];
	setp.lt.f32 	%p19, %f17, %f1;
	selp.u32 	%r68, 1, 0, %p19;
	add.s32 	%r107, %r67, %r68;
	add.s32 	%r94, %r94, 16;
	add.s64 	%rd20, %rd20, 64;
	setp.ne.s32 	%p20, %r94, 0;
	@%p20 bra 	$L__BB0_4;
$L__BB0_5:
	setp.eq.s32 	%p21, %r2, 0;
	@%p21 bra 	$L__BB0_14;
	and.b32  	%r12, %r30, 7;
	setp.lt.u32 	%p22, %r2, 8;
	@%p22 bra 	$L__BB0_8;
	mul.wide.u32 	%rd12, %r100, 4;
	add.s64 	%rd13, %rd1, %rd12;
	ld.global.f32 	%f18, [%rd13];
	setp.lt.f32 	%p23, %f18, %f1;
	selp.u32 	%r70, 1, 0, %p23;
	add.s32 	%r71, %r107, %r70;
	ld.global.f32 	%f19, [%rd13+4];
	setp.lt.f32 	%p24, %f19, %f1;
	selp.u32 	%r72, 1, 0, %p24;
	add.s32 	%r73, %r71, %r72;
	ld.global.f32 	%f20, [%rd13+8];
	setp.lt.f32 	%p25, %f20, %f1;
	selp.u32 	%r74, 1, 0, %p25;
	add.s32 	%r75, %r73, %r74;
	ld.global.f32 	%f21, [%rd13+12];
	setp.lt.f32 	%p26, %f21, %f1;
	selp.u32 	%r76, 1, 0, %p26;
	add.s32 	%r77, %r75, %r76;
	ld.global.f32 	%f22, [%rd13+16];
	setp.lt.f32 	%p27, %f22, %f1;
	selp.u32 	%r78, 1, 0, %p27;
	add.s32 	%r79, %r77, %r78;
	ld.global.f32 	%f23, [%rd13+20];
	setp.lt.f32 	%p28, %f23, %f1;
	selp.u32 	%r80, 1, 0, %p28;
	add.s32 	%r81, %r79, %r80;
	ld.global.f32 	%f24, [%rd13+24];
	setp.lt.f32 	%p29, %f24, %f1;
	selp.u32 	%r82, 1, 0, %p29;
	add.s32 	%r83, %r81, %r82;
	ld.global.f32 	%f25, [%rd13+28];
	setp.lt.f32 	%p30, %f25, %f1;
	selp.u32 	%r84, 1, 0, %p30;
	add.s32 	%r107, %r83, %r84;
	add.s32 	%r100, %r100, 8;
$L__BB0_8:
	setp.eq.s32 	%p31, %r12, 0;
	@%p31 bra 	$L__BB0_14;
	and.b32  	%r18, %r30, 3;
	setp.lt.u32 	%p32, %r12, 4;
	@%p32 bra 	$L__BB0_11;
	mul.wide.u32 	%rd14, %r100, 4;
	add.s64 	%rd15, %rd1, %rd14;
	ld.global.f32 	%f26, [%rd15];
	setp.lt.f32 	%p33, %f26, %f1;
	selp.u32 	%r86, 1, 0, %p33;
	add.s32 	%r87, %r107, %r86;
	ld.global.f32 	%f27, [%rd15+4];
	setp.lt.f32 	%p34, %f27, %f1;
	selp.u32 	%r88, 1, 0, %p34;
	add.s32 	%r89, %r87, %r88;
	ld.global.f32 	%f28, [%rd15+8];
	setp.lt.f32 	%p35, %f28, %f1;
	selp.u32 	%r90, 1, 0, %p35;
	add.s32 	%r91, %r89, %r90;
	ld.global.f32 	%f29, [%rd15+12];
	setp.lt.f32 	%p36, %f29, %f1;
	selp.u32 	%r92, 1, 0, %p36;
	add.s32 	%r107, %r91, %r92;
	add.s32 	%r100, %r100, 4;
$L__BB0_11:
	setp.eq.s32 	%p37, %r18, 0;
	@%p37 bra 	$L__BB0_14;
	mul.wide.u32 	%rd16, %r100, 4;
	add.s64 	%rd21, %rd1, %rd16;
	neg.s32 	%r105, %r18;
$L__BB0_13:
	.pragma "nounroll";
	ld.global.f32 	%f30, [%rd21];
	setp.lt.f32 	%p38, %f30, %f1;
	selp.u32 	%r93, 1, 0, %p38;
	add.s32 	%r107, %r107, %r93;
	add.s64 	%rd21, %rd21, 4;
	add.s32 	%r105, %r105, 1;
	setp.ne.s32 	%p39, %r105, 0;
	@%p39 bra 	$L__BB0_13;
$L__BB0_14:
	cvta.to.global.u64 	%rd17, %rd8;
	mul.wide.s32 	%rd18, %r1, 4;
	add.s64 	%rd19, %rd17, %rd18;
	st.global.u32 	[%rd19], %r107;
$L__BB0_15:
	ret;

}


// ===== COMPILED SASS (sm_100) =====

	.target	sm_100

	.elftype	@"ET_EXEC"


//--------------------- .note.nv.tkinfo           --------------------------
	.section	.note.nv.tkinfo,"",@"SHT_NOTE"
	.sectionflags	@"SHF_NOTE_NV_TKINFO"
	.tkinfo
        /*0018*/ 	.word	0x00000002
        /*0030*/ 	.string	""
        /*0030*/ 	.string	"ptxas"
        /*0030*/ 	.string	"Cuda compilation tools, release 13.0, V13.0.88"
        /*0030*/ 	.string	"Build cuda_13.0.r13.0/compiler.36424714_0"
        /*0030*/ 	.string	"-arch sm_100 -m 64 "



//--------------------- .note.nv.cuinfo           --------------------------
	.section	.note.nv.cuinfo,"",@"SHT_NOTE"
	.sectionflags	@"SHF_NOTE_NV_CUINFO"
        /*0018*/ 	.short	0x0002
        /*001a*/ 	.short	0x0064
        /*001c*/ 	.short	0x0082
	.zero		2


//--------------------- .nv.info                  --------------------------
	.section	.nv.info,"",@"SHT_CUDA_INFO"
	.align	4


	//----- nvinfo : EIATTR_REGCOUNT
	.align		4
        /*0000*/ 	.byte	0x04, 0x2f
        /*0002*/ 	.short	(.L_1 - .L_0)
	.align		4
.L_0:
        /*0004*/ 	.word	index@(_Z13compute_ranksPfPii)
        /*0008*/ 	.word	0x00000020


	//----- nvinfo : EIATTR_FRAME_SIZE
	.align		4
.L_1:
        /*000c*/ 	.byte	0x04, 0x11
        /*000e*/ 	.short	(.L_3 - .L_2)
	.align		4
.L_2:
        /*0010*/ 	.word	index@(_Z13compute_ranksPfPii)
        /*0014*/ 	.word	0x00000000


	//----- nvinfo : EIATTR_MIN_STACK_SIZE
	.align		4
.L_3:
        /*0018*/ 	.byte	0x04, 0x12
        /*001a*/ 	.short	(.L_5 - .L_4)
	.align		4
.L_4:
        /*001c*/ 	.word	index@(_Z13compute_ranksPfPii)
        /*0020*/ 	.word	0x00000000
.L_5:


//--------------------- .nv.compat                --------------------------
	.section	.nv.compat,"",@"SHT_CUDA_COMPAT_INFO"
	.align	4
        /*0000*/ 	.byte	0x02, 0x09, 0x00, 0x00, 0x02, 0x02, 0x01, 0x00, 0x02, 0x05, 0x05, 0x00, 0x03, 0x07, 0x01, 0x01
        /*0010*/ 	.byte	0x02, 0x03, 0x00, 0x00, 0x02, 0x06, 0x01, 0x00, 0x04, 0x0b, 0x08, 0x00, 0x09, 0x00, 0x00, 0x00
        /*0020*/ 	.byte	0x00, 0x00, 0x00, 0x00


//--------------------- .nv.info._Z13compute_ranksPfPii --------------------------
	.section	.nv.info._Z13compute_ranksPfPii,"",@"SHT_CUDA_INFO"
	.sectionflags	@""
	.align	4


	//----- nvinfo : EIATTR_CUDA_API_VERSION
	.align		4
        /*0000*/ 	.byte	0x04, 0x37
        /*0002*/ 	.short	(.L_7 - .L_6)
.L_6:
        /*0004*/ 	.word	0x00000082


	//----- nvinfo : EIATTR_KPARAM_INFO
	.align		4
.L_7:
        /*0008*/ 	.byte	0x04, 0x17
        /*000a*/ 	.short	(.L_9 - .L_8)
.L_8:
        /*000c*/ 	.word	0x00000000
        /*0010*/ 	.short	0x0002
        /*0012*/ 	.short	0x0010
        /*0014*/ 	.byte	0x00, 0xf0, 0x11, 0x00


	//----- nvinfo : EIATTR_KPARAM_INFO
	.align		4
.L_9:
        /*0018*/ 	.byte	0x04, 0x17
        /*001a*/ 	.short	(.L_11 - .L_10)
.L_10:
        /*001c*/ 	.word	0x00000000
        /*0020*/ 	.short	0x0001
        /*0022*/ 	.short	0x0008
        /*0024*/ 	.byte	0x00, 0xf5, 0x21, 0x00


	//----- nvinfo : EIATTR_KPARAM_INFO
	.align		4
.L_11:
        /*0028*/ 	.byte	0x04, 0x17
        /*002a*/ 	.short	(.L_13 - .L_12)
.L_12:
        /*002c*/ 	.word	0x00000000
        /*0030*/ 	.short	0x0000
        /*0032*/ 	.short	0x0000
        /*0034*/ 	.byte	0x00, 0xf5, 0x21, 0x00


	//----- nvinfo : EIATTR_SPARSE_MMA_MASK
	.align		4
.L_13:
        /*0038*/ 	.byte	0x03, 0x50
        /*003a*/ 	.short	0x0000


	//----- nvinfo : EIATTR_MAXREG_COUNT
	.align		4
        /*003c*/ 	.byte	0x03, 0x1b
        /*003e*/ 	.short	0x00ff


	//----- nvinfo : EIATTR_MERCURY_ISA_VERSION
	.align		4
        /*0040*/ 	.byte	0x03, 0x5f
        /*0042*/ 	.short	0x0101


	//----- nvinfo : EIATTR_VRC_CTA_INIT_COUNT
	.align		4
        /*0044*/ 	.byte	0x02, 0x4a
	.zero		1
	.zero		1


	//----- nvinfo : EIATTR_EXIT_INSTR_OFFSETS
	.align		4
        /*0048*/ 	.byte	0x04, 0x1c
        /*004a*/ 	.short	(.L_15 - .L_14)


	//   ....[0]....
.L_14:
        /*004c*/ 	.word	0x00000070


	//   ....[1]....
        /*0050*/ 	.word	0x00000b30


	//----- nvinfo : EIATTR_CBANK_PARAM_SIZE
	.align		4
.L_15:
        /*0054*/ 	.byte	0x03, 0x19
        /*0056*/ 	.short	0x0014


	//----- nvinfo : EIATTR_PARAM_CBANK
	.align		4
        /*0058*/ 	.byte	0x04, 0x0a
        /*005a*/ 	.short	(.L_17 - .L_16)
	.align		4
.L_16:
        /*005c*/ 	.word	index@(.nv.constant0._Z13compute_ranksPfPii)
        /*0060*/ 	.short	0x0380
        /*0062*/ 	.short	0x0014


	//----- nvinfo : EIATTR_SW_WAR
	.align		4
.L_17:
        /*0064*/ 	.byte	0x04, 0x36
        /*0066*/ 	.short	(.L_19 - .L_18)
.L_18:
        /*0068*/ 	.word	0x00000008
.L_19:


//--------------------- .nv.callgraph             --------------------------
	.section	.nv.callgraph,"",@"SHT_CUDA_CALLGRAPH"
	.align	4
	.sectionentsize	8
	.align		4
        /*0000*/ 	.word	0x00000000
	.align		4
        /*0004*/ 	.word	0xffffffff
	.align		4
        /*0008*/ 	.word	0x00000000
	.align		4
        /*000c*/ 	.word	0xfffffffe
	.align		4
        /*0010*/ 	.word	0x00000000
	.align		4
        /*0014*/ 	.word	0xfffffffd
	.align		4
        /*0018*/ 	.word	0x00000000
	.align		4
        /*001c*/ 	.word	0xfffffffc


//--------------------- .text._Z13compute_ranksPfPii --------------------------
	.section	.text._Z13compute_ranksPfPii,"ax",@progbits
	.align	128
        .global         _Z13compute_ranksPfPii
        .type           _Z13compute_ranksPfPii,@function
        .size           _Z13compute_ranksPfPii,(.L_x_7 - _Z13compute_ranksPfPii)
        .other          _Z13compute_ranksPfPii,@"STO_CUDA_ENTRY STV_DEFAULT"
_Z13compute_ranksPfPii:
.text._Z13compute_ranksPfPii:
[----:B------:R-:W-:Y:S01]  /*0000*/  LDC R1, c[0x0][0x37c] ;  /* 0x0000df00ff017b82 */ /* 0x000fe20000000800 */
[----:B------:R-:W0:Y:S07]  /*0010*/  S2R R7, SR_TID.X ;  /* 0x0000000000077919 */ /* 0x000e2e0000002100 */
[----:B------:R-:W0:Y:S01]  /*0020*/  S2UR UR4, SR_CTAID.X ;  /* 0x00000000000479c3 */ /* 0x000e220000002500 */
[----:B------:R-:W1:Y:S07]  /*0030*/  LDCU UR9, c[0x0][0x390] ;  /* 0x00007200ff0977ac */ /* 0x000e6e0008000800 */
[----:B------:R-:W0:Y:S02]  /*0040*/  LDC R0, c[0x0][0x360] ;  /* 0x0000d800ff007b82 */ /* 0x000e240000000800 */
[----:B0-----:R-:W-:-:S05]  /*0050*/  IMAD R7, R0, UR4, R7 ;  /* 0x0000000400077c24 */ /* 0x001fca000f8e0207 */
[----:B-1----:R-:W-:-:S13]  /*0060*/  ISETP.GE.AND P0, PT, R7, UR9, PT ;  /* 0x0000000907007c0c */ /* 0x002fda000bf06270 */
[----:B------:R-:W-:Y:S05]  /*0070*/  @P0 EXIT ;  /* 0x000000000000094d */ /* 0x000fea0003800000 */
[----:B------:R-:W-:Y:S01]  /*0080*/  UISETP.GE.AND UP0, UPT, UR9, 0x1, UPT ;  /* 0x000000010900788c */ /* 0x000fe2000bf06270 */
[----:B------:R-:W-:Y:S01]  /*0090*/  IMAD.MOV.U32 R0, RZ, RZ, RZ ;  /* 0x000000ffff007224 */ /* 0x000fe200078e00ff */
[----:B------:R-:W0:Y:S07]  /*00a0*/  LDCU.64 UR10, c[0x0][0x358] ;  /* 0x00006b00ff0a77ac */ /* 0x000e2e0008000a00 */
[----:B------:R-:W-:Y:S05]  /*00b0*/  BRA.U !UP0, `(.L_x_0) ;  /* 0x0000000908907547 */ /* 0x000fea000b800000 */
[----:B------:R-:W1:Y:S02]  /*00c0*/  LDC.64 R4, c[0x0][0x380] ;  /* 0x0000e000ff047b82 */ /* 0x000e640000000a00 */
[----:B-1----:R-:W-:-:S05]  /*00d0*/  IMAD.WIDE R2, R7, 0x4, R4 ;  /* 0x0000000407027825 */ /* 0x002fca00078e0204 */
[----:B0-----:R0:W5:Y:S01]  /*00e0*/  LDG.E R6, desc[UR10][R2.64] ;  /* 0x0000000a02067981 */ /* 0x001162000c1e1900 */
[----:B------:R-:W-:Y:S01]  /*00f0*/  UISETP.GE.U32.AND UP1, UPT, UR9, 0x10, UPT ;  /* 0x000000100900788c */ /* 0x000fe2000bf26070 */
[----:B------:R-:W-:Y:S01]  /*0100*/  IMAD.MOV.U32 R9, RZ, RZ, RZ ;  /* 0x000000ffff097224 */ /* 0x000fe200078e00ff */
[----:B------:R-:W-:Y:S01]  /*0110*/  ULOP3.LUT UR6, UR9, 0xf, URZ, 0xc0, !UPT ;  /* 0x0000000f09067892 */ /* 0x000fe2000f8ec0ff */
[----:B------:R-:W-:-:S03]  /*0120*/  IMAD.MOV.U32 R0, RZ, RZ, RZ ;  /* 0x000000ffff007224 */ /* 0x000fc600078e00ff */
[----:B------:R-:W-:-:S03]  /*0130*/  UISETP.NE.AND UP0, UPT, UR6, URZ, UPT ;  /* 0x000000ff0600728c */ /* 0x000fc6000bf05270 */
[----:B0-----:R-:W-:Y:S08]  /*0140*/  BRA.U !UP1, `(.L_x_1) ;  /* 0x0000000509387547 */ /* 0x001ff0000b800000 */
[----:B------:R-:W0:Y:S01]  /*0150*/  LDCU.64 UR4, c[0x0][0x380] ;  /* 0x00007000ff0477ac */ /* 0x000e220008000a00 */
[----:B------:R-:W-:Y:S01]  /*0160*/  HFMA2 R0, -RZ, RZ, 0, 0 ;  /* 0x00000000ff007431 */ /* 0x000fe200000001ff */
[----:B------:R-:W-:-:S04]  /*0170*/  ULOP3.LUT UR7, UR9, 0x7ffffff0, URZ, 0xc0, !UPT ;  /* 0x7ffffff009077892 */ /* 0x000fc8000f8ec0ff */
[----:B------:R-:W-:Y:S02]  /*0180*/  UIADD3 UR8, UPT, UPT, -UR7, URZ, URZ ;  /* 0x000000ff07087290 */ /* 0x000fe4000fffe1ff */
[----:B------:R-:W-:Y:S01]  /*0190*/  IMAD.U32 R9, RZ, RZ, UR7 ;  /* 0x00000007ff097e24 */ /* 0x000fe2000f8e00ff */
[----:B0-----:R-:W-:-:S04]  /*01a0*/  UIADD3 UR4, UP1, UPT, UR4, 0x20, URZ ;  /* 0x0000002004047890 */ /* 0x001fc8000ff3e0ff */
[----:B------:R-:W-:Y:S02]  /*01b0*/  UIADD3.X UR5, UPT, UPT, URZ, UR5, URZ, UP1, !UPT ;  /* 0x00000005ff057290 */ /* 0x000fe40008ffe4ff */
[----:B------:R-:W-:-:S04]  /*01c0*/  IMAD.U32 R2, RZ, RZ, UR4 ;  /* 0x00000004ff027e24 */ /* 0x000fc8000f8e00ff */
[----:B------:R-:W-:-:S07]  /*01d0*/  MOV R3, UR5 ;  /* 0x0000000500037c02 */ /* 0x000fce0008000f00 */
.L_x_2:
[----:B------:R-:W2:Y:S04]  /*01e0*/  LDG.E R29, desc[UR10][R2.64+-0x20] ;  /* 0xffffe00a021d7981 */ /* 0x000ea8000c1e1900 */
[----:B------:R-:W3:Y:S04]  /*01f0*/  LDG.E R8, desc[UR10][R2.64+-0x1c] ;  /* 0xffffe40a02087981 */ /* 0x000ee8000c1e1900 */
[----:B------:R-:W4:Y:S04]  /*0200*/  LDG.E R10, desc[UR10][R2.64+-0x18] ;  /* 0xffffe80a020a7981 */ /* 0x000f28000c1e1900 */
        /* <DEDUP_REMOVED lines=12> */
[----:B------:R-:W4:Y:S01]  /*02d0*/  LDG.E R11, desc[UR10][R2.64+0x1c] ;  /* 0x00001c0a020b7981 */ /* 0x000f22000c1e1900 */
[----:B------:R-:W-:-:S04]  /*02e0*/  UIADD3 UR8, UPT, UPT, UR8, 0x10, URZ ;  /* 0x0000001008087890 */ /* 0x000fc8000fffe0ff */
[----:B------:R-:W-:Y:S01]  /*02f0*/  UISETP.NE.AND UP1, UPT, UR8, URZ, UPT ;  /* 0x000000ff0800728c */ /* 0x000fe2000bf25270 */
[-C--:B--2--5:R-:W-:Y:S02]  /*0300*/  FSETP.GEU.AND P0, PT, R29, R6.reuse, PT ;  /* 0x000000061d00720b */ /* 0x0a4fe40003f0e000 */
[----:B---3--:R-:W-:Y:S01]  /*0310*/  FSETP.GEU.AND P1, PT, R8, R6, PT ;  /* 0x000000060800720b */ /* 0x008fe20003f2e000 */
[----:B------:R-:W-:-:S10]  /*0320*/  VIADD R8, R0, 0x1 ;  /* 0x0000000100087836 */ /* 0x000fd40000000000 */
[----:B------:R-:W-:Y:S01]  /*0330*/  @P0 IMAD.MOV R8, RZ, RZ, R0 ;  /* 0x000000ffff080224 */ /* 0x000fe200078e0200 */
[----:B----4-:R-:W-:-:S04]  /*0340*/  FSETP.GEU.AND P0, PT, R10, R6, PT ;  /* 0x000000060a00720b */ /* 0x010fc80003f0e000 */
[----:B------:R-:W-:Y:S01]  /*0350*/  IADD3 R0, PT, PT, R8, 0x1, RZ ;  /* 0x0000000108007810 */ /* 0x000fe20007ffe0ff */
[----:B------:R-:W-:Y:S01]  /*0360*/  @P1 IMAD.MOV R0, RZ, RZ, R8 ;  /* 0x000000ffff001224 */ /* 0x000fe200078e0208 */
[----:B------:R-:W-:-:S03]  /*0370*/  FSETP.GEU.AND P1, PT, R12, R6, PT ;  /* 0x000000060c00720b */ /* 0x000fc60003f2e000 */
[----:B------:R-:W-:-:S04]  /*0380*/  VIADD R8, R0, 0x1 ;  /* 0x0000000100087836 */ /* 0x000fc80000000000 */
[----:B------:R-:W-:Y:S02]  /*0390*/  @P0 IADD3 R8, PT, PT, R0, RZ, RZ ;  /* 0x000000ff00080210 */ /* 0x000fe40007ffe0ff */
[----:B------:R-:W-:-:S03]  /*03a0*/  FSETP.GEU.AND P0, PT, R14, R6, PT ;  /* 0x000000060e00720b */ /* 0x000fc60003f0e000 */
[----:B------:R-:W-:Y:S02]  /*03b0*/  VIADD R0, R8, 0x1 ;  /* 0x0000000108007836 */ /* 0x000fe40000000000 */
[----:B------:R-:W-:Y:S01]  /*03c0*/  @P1 IMAD.MOV R0, RZ, RZ, R8 ;  /* 0x000000ffff001224 */ /* 0x000fe200078e0208 */
[----:B------:R-:W-:-:S04]  /*03d0*/  FSETP.GEU.AND P1, PT, R16, R6, PT ;  /* 0x000000061000720b */ /* 0x000fc80003f2e000 */
[----:B------:R-:W-:-:S03]  /*03e0*/  IADD3 R8, PT, PT, R0, 0x1, RZ ;  /* 0x0000000100087810 */ /* 0x000fc60007ffe0ff */
[----:B------:R-:W-:Y:S01]  /*03f0*/  @P0 IMAD.MOV R8, RZ, RZ, R0 ;  /* 0x000000ffff080224 */ /* 0x000fe200078e0200 */
[----:B------:R-:W-:-:S03]  /*0400*/  FSETP.GEU.AND P0, PT, R18, R6, PT ;  /* 0x000000061200720b */ /* 0x000fc60003f0e000 */
[C---:B------:R-:W-:Y:S02]  /*0410*/  VIADD R0, R8.reuse, 0x1 ;  /* 0x0000000108007836 */ /* 0x040fe40000000000 */
[----:B------:R-:W-:Y:S02]  /*0420*/  @P1 IADD3 R0, PT, PT, R8, RZ, RZ ;  /* 0x000000ff08001210 */ /* 0x000fe40007ffe0ff */
[----:B------:R-:W-:-:S03]  /*0430*/  FSETP.GEU.AND P1, PT, R27, R6, PT ;  /* 0x000000061b00720b */ /* 0x000fc60003f2e000 */
[----:B------:R-:W-:-:S03]  /*0440*/  VIADD R8, R0, 0x1 ;  /* 0x0000000100087836 */ /* 0x000fc60000000000 */
[----:B------:R-:W-:Y:S01]  /*0450*/  @P0 IMAD.MOV R8, RZ, RZ, R0 ;  /* 0x000000ffff080224 */ /* 0x000fe200078e0200 */
[----:B------:R-:W-:-:S04]  /*0460*/  FSETP.GEU.AND P0, PT, R25, R6, PT ;  /* 0x000000061900720b */ /* 0x000fc80003f0e000 */
[----:B------:R-:W-:Y:S02]  /*0470*/  IADD3 R0, PT, PT, R8, 0x1, RZ ;  /* 0x0000000108007810 */ /* 0x000fe40007ffe0ff */
[----:B------:R-:W-:Y:S01]  /*0480*/  @P1 IMAD.MOV R0, RZ, RZ, R8 ;  /* 0x000000ffff001224 */ /* 0x000fe200078e0208 */
[----:B------:R-:W-:-:S03]  /*0490*/  FSETP.GEU.AND P1, PT, R23, R6, PT ;  /* 0x000000061700720b */ /* 0x000fc60003f2e000 */
[----:B------:R-:W-:-:S03]  /*04a0*/  VIADD R8, R0, 0x1 ;  /* 0x0000000100087836 */ /* 0x000fc60000000000 */
        /* <DEDUP_REMOVED lines=19> */
[----:B------:R-:W-:-:S03]  /*05e0*/  IADD3 R2, P0, PT, R2, 0x40, RZ ;  /* 0x0000004002027810 */ /* 0x000fc60007f1e0ff */
[C---:B------:R-:W-:Y:S02]  /*05f0*/  VIADD R0, R8.reuse, 0x1 ;  /* 0x0000000108007836 */ /* 0x040fe40000000000 */
[----:B------:R-:W-:Y:S01]  /*0600*/  IMAD.X R3, RZ, RZ, R3, P0 ;  /* 0x000000ffff037224 */ /* 0x000fe200000e0603 */
[----:B------:R-:W-:Y:S01]  /*0610*/  @P1 IADD3 R0, PT, PT, R8, RZ, RZ ;  /* 0x000000ff08001210 */ /* 0x000fe20007ffe0ff */
[----:B------:R-:W-:Y:S06]  /*0620*/  BRA.U UP1, `(.L_x_2) ;  /* 0xfffffff901ec7547 */ /* 0x000fec000b83ffff */
.L_x_1:
[----:B------:R-:W-:Y:S05]  /*0630*/  BRA.U !UP0, `(.L_x_0) ;  /* 0x0000000508307547 */ /* 0x000fea000b800000 */
[----:B------:R-:W-:Y:S02]  /*0640*/  UISETP.GE.U32.AND UP0, UPT, UR6, 0x8, UPT ;  /* 0x000000080600788c */ /* 0x000fe4000bf06070 */
[----:B------:R-:W-:-:S04]  /*0650*/  ULOP3.LUT UR5, UR9, 0x7, URZ, 0xc0, !UPT ;  /* 0x0000000709057892 */ /* 0x000fc8000f8ec0ff */
[----:B------:R-:W-:-:S03]  /*0660*/  UISETP.NE.AND UP1, UPT, UR5, URZ, UPT ;  /* 0x000000ff0500728c */ /* 0x000fc6000bf25270 */
[----:B------:R-:W-:Y:S08]  /*0670*/  BRA.U !UP0, `(.L_x_3) ;  /* 0x0000000108887547 */ /* 0x000ff0000b800000 */
[----:B------:R-:W-:-:S05]  /*0680*/  IMAD.WIDE.U32 R2, R9, 0x4, R4 ;  /* 0x0000000409027825 */ /* 0x000fca00078e0004 */
[----:B------:R-:W2:Y:S04]  /*0690*/  LDG.E R11, desc[UR10][R2.64] ;  /* 0x0000000a020b7981 */ /* 0x000ea8000c1e1900 */
[----:B------:R-:W3:Y:S04]  /*06a0*/  LDG.E R13, desc[UR10][R2.64+0x4] ;  /* 0x0000040a020d7981 */ /* 0x000ee8000c1e1900 */
[----:B------:R-:W4:Y:S04]  /*06b0*/  LDG.E R15, desc[UR10][R2.64+0x8] ;  /* 0x0000080a020f7981 */ /* 0x000f28000c1e1900 */
[----:B------:R-:W4:Y:S04]  /*06c0*/  LDG.E R17, desc[UR10][R2.64+0xc] ;  /* 0x00000c0a02117981 */ /* 0x000f28000c1e1900 */
[----:B------:R-:W4:Y:S04]  /*06d0*/  LDG.E R19, desc[UR10][R2.64+0x10] ;  /* 0x0000100a02137981 */ /* 0x000f28000c1e1900 */
[----:B------:R-:W4:Y:S04]  /*06e0*/  LDG.E R21, desc[UR10][R2.64+0x14] ;  /* 0x0000140a02157981 */ /* 0x000f28000c1e1900 */
[----:B------:R-:W4:Y:S04]  /*06f0*/  LDG.E R23, desc[UR10][R2.64+0x18] ;  /* 0x0000180a02177981 */ /* 0x000f28000c1e1900 */
[----:B------:R0:W4:Y:S01]  /*0700*/  LDG.E R25, desc[UR10][R2.64+0x1c] ;  /* 0x00001c0a02197981 */ /* 0x000122000c1e1900 */
[----:B------:R-:W-:-:S02]  /*0710*/  VIADD R8, R0, 0x1 ;  /* 0x0000000100087836 */ /* 0x000fc40000000000 */
[----:B------:R-:W-:Y:S01]  /*0720*/  VIADD R9, R9, 0x8 ;  /* 0x0000000809097836 */ /* 0x000fe20000000000 */
[-C--:B--2--5:R-:W-:Y:S02]  /*0730*/  FSETP.GEU.AND P1, PT, R11, R6.reuse, PT ;  /* 0x000000060b00720b */ /* 0x0a4fe40003f2e000 */
[----:B---3--:R-:W-:-:S11]  /*0740*/  FSETP.GEU.AND P0, PT, R13, R6, PT ;  /* 0x000000060d00720b */ /* 0x008fd60003f0e000 */
        /* <DEDUP_REMOVED lines=11> */
[----:B0-----:R-:W-:-:S03]  /*0800*/  IADD3 R2, PT, PT, R0, 0x1, RZ ;  /* 0x0000000100027810 */ /* 0x001fc60007ffe0ff */
[----:B------:R-:W-:Y:S01]  /*0810*/  @P1 IMAD.MOV R2, RZ, RZ, R0 ;  /* 0x000000ffff021224 */ /* 0x000fe200078e0200 */
[----:B------:R-:W-:-:S03]  /*0820*/  FSETP.GEU.AND P1, PT, R23, R6, PT ;  /* 0x000000061700720b */ /* 0x000fc60003f2e000 */
[C---:B------:R-:W-:Y:S02]  /*0830*/  VIADD R0, R2.reuse, 0x1 ;  /* 0x0000000102007836 */ /* 0x040fe40000000000 */
[----:B------:R-:W-:Y:S02]  /*0840*/  @P0 IADD3 R0, PT, PT, R2, RZ, RZ ;  /* 0x000000ff02000210 */ /* 0x000fe40007ffe0ff */
[----:B------:R-:W-:-:S03]  /*0850*/  FSETP.GEU.AND P0, PT, R25, R6, PT ;  /* 0x000000061900720b */ /* 0x000fc60003f0e000 */
[----:B------:R-:W-:-:S03]  /*0860*/  VIADD R2, R0, 0x1 ;  /* 0x0000000100027836 */ /* 0x000fc60000000000 */
[----:B------:R-:W-:-:S05]  /*0870*/  @P1 IMAD.MOV R2, RZ, RZ, R0 ;  /* 0x000000ffff021224 */ /* 0x000fca00078e0200 */
[----:B------:R-:W-:Y:S02]  /*0880*/  IADD3 R0, PT, PT, R2, 0x1, RZ ;  /* 0x0000000102007810 */ /* 0x000fe40007ffe0ff */
[----:B------:R-:W-:-:S07]  /*0890*/  @P0 IMAD.MOV R0, RZ, RZ, R2 ;  /* 0x000000ffff000224 */ /* 0x000fce00078e0202 */
.L_x_3:
        /* <DEDUP_REMOVED lines=9> */
[----:B------:R-:W4:Y:S01]  /*0930*/  LDG.E R17, desc[UR10][R2.64+0xc] ;  /* 0x00000c0a02117981 */ /* 0x000f22000c1e1900 */
[----:B------:R-:W-:Y:S01]  /*0940*/  IADD3 R8, PT, PT, R0, 0x1, RZ ;  /* 0x0000000100087810 */ /* 0x000fe20007ffe0ff */
[----:B------:R-:W-:Y:S01]  /*0950*/  VIADD R9, R9, 0x4 ;  /* 0x0000000409097836 */ /* 0x000fe20000000000 */
[----:B--2--5:R-:W-:-:S02]  /*0960*/  FSETP.GEU.AND P1, PT, R11, R6, PT ;  /* 0x000000060b00720b */ /* 0x024fc40003f2e000 */
[----:B---3--:R-:W-:-:S11]  /*0970*/  FSETP.GEU.AND P0, PT, R13, R6, PT ;  /* 0x000000060d00720b */ /* 0x008fd60003f0e000 */
[----:B------:R-:W-:Y:S01]  /*0980*/  @P1 IMAD.MOV R8, RZ, RZ, R0 ;  /* 0x000000ffff081224 */ /* 0x000fe200078e0200 */
[----:B----4-:R-:W-:-:S03]  /*0990*/  FSETP.GEU.AND P1, PT, R15, R6, PT ;  /* 0x000000060f00720b */ /* 0x010fc60003f2e000 */
[C---:B------:R-:W-:Y:S01]  /*09a0*/  VIADD R0, R8.reuse, 0x1 ;  /* 0x0000000108007836 */ /* 0x040fe20000000000 */
[----:B------:R-:W-:Y:S02]  /*09b0*/  @P0 IADD3 R0, PT, PT, R8, RZ, RZ ;  /* 0x000000ff08000210 */ /* 0x000fe40007ffe0ff */
[----:B------:R-:W-:-:S03]  /*09c0*/  FSETP.GEU.AND P0, PT, R17, R6, PT ;  /* 0x000000061100720b */ /* 0x000fc60003f0e000 */
[----:B------:R-:W-:-:S04]  /*09d0*/  VIADD R8, R0, 0x1 ;  /* 0x0000000100087836 */ /* 0x000fc80000000000 */
[----:B------:R-:W-:-:S05]  /*09e0*/  @P1 IMAD.MOV R8, RZ, RZ, R0 ;  /* 0x000000ffff081224 */ /* 0x000fca00078e0200 */
[----:B------:R-:W-:Y:S01]  /*09f0*/  IADD3 R0, PT, PT, R8, 0x1, RZ ;  /* 0x0000000108007810 */ /* 0x000fe20007ffe0ff */
[----:B------:R-:W-:-:S07]  /*0a00*/  @P0 IMAD.MOV R0, RZ, RZ, R8 ;  /* 0x000000ffff000224 */ /* 0x000fce00078e0208 */
.L_x_4:
[----:B------:R-:W-:Y:S05]  /*0a10*/  BRA.U !UP1, `(.L_x_0) ;  /* 0x0000000109387547 */ /* 0x000fea000b800000 */
[----:B------:R-:W-:Y:S01]  /*0a20*/  IMAD.WIDE.U32 R4, R9, 0x4, R4 ;  /* 0x0000000409047825 */ /* 0x000fe200078e0004 */
[----:B------:R-:W-:Y:S02]  /*0a30*/  UIADD3 UR4, UPT, UPT, -UR4, URZ, URZ ;  /* 0x000000ff04047290 */ /* 0x000fe4000fffe1ff */
[----:B------:R-:W-:-:S10]  /*0a40*/  MOV R2, R4 ;  /* 0x0000000400027202 */ /* 0x000fd40000000f00 */
.L_x_5:
[----:B------:R-:W-:-:S06]  /*0a50*/  IMAD.MOV.U32 R3, RZ, RZ, R5 ;  /* 0x000000ffff037224 */ /* 0x000fcc00078e0005 */
[----:B------:R0:W2:Y:S01]  /*0a60*/  LDG.E R3, desc[UR10][R2.64] ;  /* 0x0000000a02037981 */ /* 0x0000a2000c1e1900 */
[----:B------:R-:W-:Y:S01]  /*0a70*/  UIADD3 UR4, UPT, UPT, UR4, 0x1, URZ ;  /* 0x0000000104047890 */ /* 0x000fe2000fffe0ff */
[----:B------:R-:W-:-:S03]  /*0a80*/  VIADD R4, R0, 0x1 ;  /* 0x0000000100047836 */ /* 0x000fc60000000000 */
[----:B------:R-:W-:Y:S01]  /*0a90*/  UISETP.NE.AND UP0, UPT, UR4, URZ, UPT ;  /* 0x000000ff0400728c */ /* 0x000fe2000bf05270 */
[----:B0-----:R-:W-:-:S05]  /*0aa0*/  IADD3 R2, P1, PT, R2, 0x4, RZ ;  /* 0x0000000402027810 */ /* 0x001fca0007f3e0ff */
[----:B------:R-:W-:Y:S01]  /*0ab0*/  IMAD.X R5, RZ, RZ, R5, P1 ;  /* 0x000000ffff057224 */ /* 0x000fe200008e0605 */
[----:B--2--5:R-:W-:-:S13]  /*0ac0*/  FSETP.GEU.AND P0, PT, R3, R6, PT ;  /* 0x000000060300720b */ /* 0x024fda0003f0e000 */
[----:B------:R-:W-:-:S04]  /*0ad0*/  @P0 IADD3 R4, PT, PT, R0, RZ, RZ ;  /* 0x000000ff00040210 */ /* 0x000fc80007ffe0ff */
[----:B------:R-:W-:Y:S01]  /*0ae0*/  MOV R0, R4 ;  /* 0x0000000400007202 */ /* 0x000fe20000000f00 */
[----:B------:R-:W-:Y:S06]  /*0af0*/  BRA.U UP0, `(.L_x_5) ;  /* 0xfffffffd00d47547 */ /* 0x000fec000b83ffff */
.L_x_0:
[----:B------:R-:W1:Y:S02]  /*0b00*/  LDC.64 R2, c[0x0][0x388] ;  /* 0x0000e200ff027b82 */ /* 0x000e640000000a00 */
[----:B-1----:R-:W-:-:S05]  /*0b10*/  IMAD.WIDE R2, R7, 0x4, R2 ;  /* 0x0000000407027825 */ /* 0x002fca00078e0202 */
[----:B0-----:R-:W-:Y:S01]  /*0b20*/  STG.E desc[UR10][R2.64], R0 ;  /* 0x0000000002007986 */ /* 0x001fe2000c10190a */
[----:B------:R-:W-:Y:S05]  /*0b30*/  EXIT ;  /* 0x000000000000794d */ /* 0x000fea0003800000 */
.L_x_6:
[----:B------:R-:W-:-:S00]  /*0b40*/  BRA `(.L_x_6) ;  /* 0xfffffffc00fc7947 */ /* 0x000fc0000383ffff */
[----:B------:R-:W-:-:S00]  /*0b50*/  NOP ;  /* 0x0000000000007918 */ /* 0x000fc00000000000 */
        /* <DEDUP_REMOVED lines=10> */
.L_x_7:


//--------------------- .nv.shared.reserved.0     --------------------------
	.section	.nv.shared.reserved.0,"aw",@nobits
	.weak		__nv_reservedSMEM_offset_0_alias
	.size		__nv_reservedSMEM_offset_0_alias, 0, 64
	.other		__nv_reservedSMEM_offset_0_alias,@"STO_CUDA_RESERVED_SHARED STV_DEFAULT"
__nv_reservedSMEM_offset_0_alias:
	.zero		0
	.zero		64


//--------------------- .nv.constant0._Z13compute_ranksPfPii --------------------------
	.section	.nv.constant0._Z13compute_ranksPfPii,"a",@progbits
	.sectionflags	@""
	.align	4
.nv.constant0._Z13compute_ranksPfPii:
	.zero		916


//--------------------- SYMBOLS --------------------------

	.type		.nv.reservedSmem.offset0,@object
	.size		.nv.reservedSmem.offset0,0x4
